//
// Generated by NVIDIA NVVM Compiler
//
// Compiler Build ID: CL-36424714
// Cuda compilation tools, release 13.0, V13.0.88
// Based on NVVM 20.0.0
//

.version 9.0
.target sm_100
.address_size 64

	// .globl	_Z19gemm_1D_BlockTilingIfLi32ELi32ELi2ELi16EEviiifPKT_S2_fPS0_
.extern .func __assertfail
(
	.param .b64 __assertfail_param_0,
	.param .b64 __assertfail_param_1,
	.param .b32 __assertfail_param_2,
	.param .b64 __assertfail_param_3,
	.param .b64 __assertfail_param_4
)
;
.global .align 1 .b8 __unnamed_1[149] = {118, 111, 105, 100, 32, 103, 101, 109, 109, 95, 49, 68, 95, 66, 108, 111, 99, 107, 84, 105, 108, 105, 110, 103, 40, 105, 110, 116, 44, 32, 105, 110, 116, 44, 32, 105, 110, 116, 44, 32, 102, 108, 111, 97, 116, 44, 32, 99, 111, 110, 115, 116, 32, 84, 32, 42, 44, 32, 99, 111, 110, 115, 116, 32, 84, 32, 42, 44, 32, 102, 108, 111, 97, 116, 44, 32, 84, 32, 42, 41, 32, 91, 119, 105, 116, 104, 32, 84, 32, 61, 32, 102, 108, 111, 97, 116, 59, 32, 105, 110, 116, 32, 66, 77, 32, 61, 32, 51, 50, 59, 32, 105, 110, 116, 32, 66, 78, 32, 61, 32, 51, 50, 59, 32, 105, 110, 116, 32, 84, 77, 32, 61, 32, 50, 59, 32, 105, 110, 116, 32, 66, 75, 32, 61, 32, 49, 54, 93};
// _ZZ19gemm_1D_BlockTilingIfLi32ELi32ELi2ELi16EEviiifPKT_S2_fPS0_E2AS has been demoted
// _ZZ19gemm_1D_BlockTilingIfLi32ELi32ELi2ELi16EEviiifPKT_S2_fPS0_E2BS has been demoted
.global .align 1 .b8 $str[43] = {66, 77, 32, 37, 32, 84, 77, 32, 61, 61, 32, 48, 32, 38, 38, 32, 98, 108, 111, 99, 107, 68, 105, 109, 46, 120, 32, 61, 61, 32, 66, 77, 32, 42, 32, 66, 78, 32, 47, 32, 84, 77};
.global .align 1 .b8 $str$1[27] = {47, 116, 109, 112, 47, 115, 97, 115, 115, 95, 99, 117, 95, 53, 111, 101, 113, 111, 53, 119, 99, 47, 107, 46, 99, 117};

.visible .entry _Z19gemm_1D_BlockTilingIfLi32ELi32ELi2ELi16EEviiifPKT_S2_fPS0_(
	.param .u32 _Z19gemm_1D_BlockTilingIfLi32ELi32ELi2ELi16EEviiifPKT_S2_fPS0__param_0,
	.param .u32 _Z19gemm_1D_BlockTilingIfLi32ELi32ELi2ELi16EEviiifPKT_S2_fPS0__param_1,
	.param .u32 _Z19gemm_1D_BlockTilingIfLi32ELi32ELi2ELi16EEviiifPKT_S2_fPS0__param_2,
	.param .f32 _Z19gemm_1D_BlockTilingIfLi32ELi32ELi2ELi16EEviiifPKT_S2_fPS0__param_3,
	.param .u64 .ptr .align 1 _Z19gemm_1D_BlockTilingIfLi32ELi32ELi2ELi16EEviiifPKT_S2_fPS0__param_4,
	.param .u64 .ptr .align 1 _Z19gemm_1D_BlockTilingIfLi32ELi32ELi2ELi16EEviiifPKT_S2_fPS0__param_5,
	.param .f32 _Z19gemm_1D_BlockTilingIfLi32ELi32ELi2ELi16EEviiifPKT_S2_fPS0__param_6,
	.param .u64 .ptr .align 1 _Z19gemm_1D_BlockTilingIfLi32ELi32ELi2ELi16EEviiifPKT_S2_fPS0__param_7
)
{
	.reg .pred 	%p<10>;
	.reg .b32 	%r<50>;
	.reg .b32 	%f<101>;
	.reg .b64 	%rd<33>;
	// demoted variable
	.shared .align 4 .b8 _ZZ19gemm_1D_BlockTilingIfLi32ELi32ELi2ELi16EEviiifPKT_S2_fPS0_E2AS[2048];
	// demoted variable
	.shared .align 4 .b8 _ZZ19gemm_1D_BlockTilingIfLi32ELi32ELi2ELi16EEviiifPKT_S2_fPS0_E2BS[2048];
	ld.param.u32 	%r21, [_Z19gemm_1D_BlockTilingIfLi32ELi32ELi2ELi16EEviiifPKT_S2_fPS0__param_0];
	ld.param.u32 	%r22, [_Z19gemm_1D_BlockTilingIfLi32ELi32ELi2ELi16EEviiifPKT_S2_fPS0__param_1];
	ld.param.u32 	%r23, [_Z19gemm_1D_BlockTilingIfLi32ELi32ELi2ELi16EEviiifPKT_S2_fPS0__param_2];
	ld.param.f32 	%f7, [_Z19gemm_1D_BlockTilingIfLi32ELi32ELi2ELi16EEviiifPKT_S2_fPS0__param_3];
	ld.param.u64 	%rd6, [_Z19gemm_1D_BlockTilingIfLi32ELi32ELi2ELi16EEviiifPKT_S2_fPS0__param_4];
	ld.param.f32 	%f8, [_Z19gemm_1D_BlockTilingIfLi32ELi32ELi2ELi16EEviiifPKT_S2_fPS0__param_6];
	ld.param.u64 	%rd8, [_Z19gemm_1D_BlockTilingIfLi32ELi32ELi2ELi16EEviiifPKT_S2_fPS0__param_7];
	cvta.to.global.u64 	%rd1, %rd8;
	mov.u32 	%r24, %ctaid.y;
	shl.b32 	%r1, %r24, 5;
	mov.u32 	%r25, %ctaid.x;
	shl.b32 	%r2, %r25, 5;
	mov.u32 	%r26, %ntid.x;
	setp.eq.s32 	%p1, %r26, 512;
	@%p1 bra 	$L__BB0_2;
	mov.u64 	%rd9, $str;
	cvta.global.u64 	%rd10, %rd9;
	mov.u64 	%rd11, $str$1;
	cvta.global.u64 	%rd12, %rd11;
	mov.u64 	%rd13, __unnamed_1;
	cvta.global.u64 	%rd14, %rd13;
	{ // callseq 0, 0
	.param .b64 param0;
	st.param.b64 	[param0], %rd10;
	.param .b64 param1;
	st.param.b64 	[param1], %rd12;
	.param .b32 param2;
	st.param.b32 	[param2], 9;
	.param .b64 param3;
	st.param.b64 	[param3], %rd14;
	.param .b64 param4;
	st.param.b64 	[param4], 1;
	call.uni 
	__assertfail, 
	(
	param0, 
	param1, 
	param2, 
	param3, 
	param4
	);
	} // callseq 0
$L__BB0_2:
	mov.u32 	%r3, %tid.x;
	shr.u32 	%r4, %r3, 4;
	and.b32  	%r5, %r3, 31;
	mad.lo.s32 	%r27, %r22, %r1, %r2;
	cvt.s64.s32 	%rd2, %r27;
	setp.lt.s32 	%p2, %r23, 1;
	mov.f32 	%f99, 0f00000000;
	mov.f32 	%f100, %f99;
	@%p2 bra 	$L__BB0_5;
	ld.param.u64 	%rd32, [_Z19gemm_1D_BlockTilingIfLi32ELi32ELi2ELi16EEviiifPKT_S2_fPS0__param_5];
	and.b32  	%r29, %r3, 15;
	mov.u32 	%r30, _ZZ19gemm_1D_BlockTilingIfLi32ELi32ELi2ELi16EEviiifPKT_S2_fPS0_E2AS;
	shl.b32 	%r31, %r3, 2;
	add.s32 	%r6, %r30, %r31;
	and.b32  	%r32, %r3, 992;
	or.b32  	%r33, %r32, %r5;
	shl.b32 	%r34, %r33, 2;
	mov.u32 	%r35, _ZZ19gemm_1D_BlockTilingIfLi32ELi32ELi2ELi16EEviiifPKT_S2_fPS0_E2BS;
	add.s32 	%r7, %r35, %r34;
	and.b32  	%r36, %r31, 3968;
	add.s32 	%r8, %r30, %r36;
	shr.u32 	%r37, %r3, 5;
	mad.lo.s32 	%r48, %r22, %r37, %r5;
	shl.b32 	%r10, %r22, 4;
	mad.lo.s32 	%r47, %r23, %r4, %r29;
	cvta.to.global.u64 	%rd3, %rd6;
	cvta.to.global.u64 	%rd4, %rd32;
	mul.lo.s32 	%r38, %r23, %r1;
	cvt.s64.s32 	%rd5, %r38;
	mov.b32 	%r49, 0;
	mov.f32 	%f99, 0f00000000;
	cvt.s64.s32 	%rd20, %r2;
$L__BB0_4:
	cvt.s64.s32 	%rd15, %r47;
	add.s64 	%rd16, %rd5, %rd15;
	shl.b64 	%rd17, %rd16, 2;
	add.s64 	%rd18, %rd3, %rd17;
	ld.global.f32 	%f11, [%rd18];
	st.shared.f32 	[%r6], %f11;
	cvt.s64.s32 	%rd19, %r48;
	add.s64 	%rd21, %rd19, %rd20;
	shl.b64 	%rd22, %rd21, 2;
	add.s64 	%rd23, %rd4, %rd22;
	ld.global.f32 	%f12, [%rd23];
	st.shared.f32 	[%r7], %f12;
	bar.sync 	0;
	shl.b32 	%r39, %r5, 2;
	mov.u32 	%r40, _ZZ19gemm_1D_BlockTilingIfLi32ELi32ELi2ELi16EEviiifPKT_S2_fPS0_E2BS;
	add.s32 	%r41, %r40, %r39;
	ld.shared.f32 	%f13, [%r41];
	ld.shared.f32 	%f14, [%r8];
	fma.rn.f32 	%f15, %f13, %f14, %f100;
	ld.shared.f32 	%f16, [%r8+64];
	fma.rn.f32 	%f17, %f13, %f16, %f99;
	ld.shared.f32 	%f18, [%r41+128];
	ld.shared.f32 	%f19, [%r8+4];
	fma.rn.f32 	%f20, %f18, %f19, %f15;
	ld.shared.f32 	%f21, [%r8+68];
	fma.rn.f32 	%f22, %f18, %f21, %f17;
	ld.shared.f32 	%f23, [%r41+256];
	ld.shared.f32 	%f24, [%r8+8];
	fma.rn.f32 	%f25, %f23, %f24, %f20;
	ld.shared.f32 	%f26, [%r8+72];
	fma.rn.f32 	%f27, %f23, %f26, %f22;
	ld.shared.f32 	%f28, [%r41+384];
	ld.shared.f32 	%f29, [%r8+12];
	fma.rn.f32 	%f30, %f28, %f29, %f25;
	ld.shared.f32 	%f31, [%r8+76];
	fma.rn.f32 	%f32, %f28, %f31, %f27;
	ld.shared.f32 	%f33, [%r41+512];
	ld.shared.f32 	%f34, [%r8+16];
	fma.rn.f32 	%f35, %f33, %f34, %f30;
	ld.shared.f32 	%f36, [%r8+80];
	fma.rn.f32 	%f37, %f33, %f36, %f32;
	ld.shared.f32 	%f38, [%r41+640];
	ld.shared.f32 	%f39, [%r8+20];
	fma.rn.f32 	%f40, %f38, %f39, %f35;
	ld.shared.f32 	%f41, [%r8+84];
	fma.rn.f32 	%f42, %f38, %f41, %f37;
	ld.shared.f32 	%f43, [%r41+768];
	ld.shared.f32 	%f44, [%r8+24];
	fma.rn.f32 	%f45, %f43, %f44, %f40;
	ld.shared.f32 	%f46, [%r8+88];
	fma.rn.f32 	%f47, %f43, %f46, %f42;
	ld.shared.f32 	%f48, [%r41+896];
	ld.shared.f32 	%f49, [%r8+28];
	fma.rn.f32 	%f50, %f48, %f49, %f45;
	ld.shared.f32 	%f51, [%r8+92];
	fma.rn.f32 	%f52, %f48, %f51, %f47;
	ld.shared.f32 	%f53, [%r41+1024];
	ld.shared.f32 	%f54, [%r8+32];
	fma.rn.f32 	%f55, %f53, %f54, %f50;
	ld.shared.f32 	%f56, [%r8+96];
	fma.rn.f32 	%f57, %f53, %f56, %f52;
	ld.shared.f32 	%f58, [%r41+1152];
	ld.shared.f32 	%f59, [%r8+36];
	fma.rn.f32 	%f60, %f58, %f59, %f55;
	ld.shared.f32 	%f61, [%r8+100];
	fma.rn.f32 	%f62, %f58, %f61, %f57;
	ld.shared.f32 	%f63, [%r41+1280];
	ld.shared.f32 	%f64, [%r8+40];
	fma.rn.f32 	%f65, %f63, %f64, %f60;
	ld.shared.f32 	%f66, [%r8+104];
	fma.rn.f32 	%f67, %f63, %f66, %f62;
	ld.shared.f32 	%f68, [%r41+1408];
	ld.shared.f32 	%f69, [%r8+44];
	fma.rn.f32 	%f70, %f68, %f69, %f65;
	ld.shared.f32 	%f71, [%r8+108];
	fma.rn.f32 	%f72, %f68, %f71, %f67;
	ld.shared.f32 	%f73, [%r41+1536];
	ld.shared.f32 	%f74, [%r8+48];
	fma.rn.f32 	%f75, %f73, %f74, %f70;
	ld.shared.f32 	%f76, [%r8+112];
	fma.rn.f32 	%f77, %f73, %f76, %f72;
	ld.shared.f32 	%f78, [%r41+1664];
	ld.shared.f32 	%f79, [%r8+52];
	fma.rn.f32 	%f80, %f78, %f79, %f75;
	ld.shared.f32 	%f81, [%r8+116];
	fma.rn.f32 	%f82, %f78, %f81, %f77;
	ld.shared.f32 	%f83, [%r41+1792];
	ld.shared.f32 	%f84, [%r8+56];
	fma.rn.f32 	%f85, %f83, %f84, %f80;
	ld.shared.f32 	%f86, [%r8+120];
	fma.rn.f32 	%f87, %f83, %f86, %f82;
	ld.shared.f32 	%f88, [%r41+1920];
	ld.shared.f32 	%f89, [%r8+60];
	fma.rn.f32 	%f100, %f88, %f89, %f85;
	ld.shared.f32 	%f90, [%r8+124];
	fma.rn.f32 	%f99, %f88, %f90, %f87;
	bar.sync 	0;
	add.s32 	%r49, %r49, 16;
	add.s32 	%r48, %r48, %r10;
	add.s32 	%r47, %r47, 16;
	setp.lt.s32 	%p3, %r49, %r23;
	@%p3 bra 	$L__BB0_4;
$L__BB0_5:
	and.b32  	%r12, %r4, 62;
	add.s32 	%r13, %r2, %r5;
	setp.lt.s32 	%p4, %r13, %r22;
	add.s32 	%r14, %r1, %r12;
	setp.lt.s32 	%p5, %r14, %r21;
	and.pred  	%p6, %p5, %p4;
	@%p6 bra 	$L__BB0_6;
	bra.uni 	$L__BB0_7;
$L__BB0_6:
	mad.lo.s32 	%r43, %r12, %r22, %r5;
	cvt.s64.s32 	%rd24, %r43;
	add.s64 	%rd25, %rd24, %rd2;
	shl.b64 	%rd26, %rd25, 2;
	add.s64 	%rd27, %rd1, %rd26;
	ld.global.f32 	%f91, [%rd27];
	mul.f32 	%f92, %f8, %f91;
	fma.rn.f32 	%f93, %f7, %f100, %f92;
	st.global.f32 	[%rd27], %f93;
$L__BB0_7:
	setp.ge.s32 	%p7, %r13, %r22;
	add.s32 	%r44, %r14, 1;
	setp.ge.s32 	%p8, %r44, %r21;
	or.pred  	%p9, %p8, %p7;
	@%p9 bra 	$L__BB0_9;
	mad.lo.s32 	%r45, %r22, %r12, %r22;
	add.s32 	%r46, %r45, %r5;
	cvt.s64.s32 	%rd28, %r46;
	add.s64 	%rd29, %rd28, %rd2;
	shl.b64 	%rd30, %rd29, 2;
	add.s64 	%rd31, %rd1, %rd30;
	ld.global.f32 	%f94, [%rd31];
	mul.f32 	%f95, %f8, %f94;
	fma.rn.f32 	%f96, %f7, %f99, %f95;
	st.global.f32 	[%rd31], %f96;
$L__BB0_9:
	ret;

}


// ===== COMPILED SASS (sm_100) =====

	.target	sm_100

	.elftype	@"ET_EXEC"


//--------------------- .note.nv.tkinfo           --------------------------
	.section	.note.nv.tkinfo,"",@"SHT_NOTE"
	.sectionflags	@"SHF_NOTE_NV_TKINFO"
	.tkinfo
        /*0018*/ 	.word	0x00000002
        /*0030*/ 	.string	""
        /*0030*/ 	.string	"ptxas"
        /*0030*/ 	.string	"Cuda compilation tools, release 13.0, V13.0.88"
        /*0030*/ 	.string	"Build cuda_13.0.r13.0/compiler.36424714_0"
        /*0030*/ 	.string	"-arch sm_100 -m 64 "



//--------------------- .note.nv.cuinfo           --------------------------
	.section	.note.nv.cuinfo,"",@"SHT_NOTE"
	.sectionflags	@"SHF_NOTE_NV_CUINFO"
        /*0018*/ 	.short	0x0002
        /*001a*/ 	.short	0x0064
        /*001c*/ 	.short	0x0082
	.zero		2


//--------------------- .nv.info                  --------------------------
	.section	.nv.info,"",@"SHT_CUDA_INFO"
	.align	4


	//----- nvinfo : EIATTR_REGCOUNT
	.align		4
        /*0000*/ 	.byte	0x04, 0x2f
        /*0002*/ 	.short	(.L_4 - .L_3)
	.align		4
.L_3:
        /*0004*/ 	.word	index@(_Z19gemm_1D_BlockTilingIfLi32ELi32ELi2ELi16EEviiifPKT_S2_fPS0_)
        /*0008*/ 	.word	0x00000020


	//----- nvinfo : EIATTR_FRAME_SIZE
	.align		4
.L_4:
        /*000c*/ 	.byte	0x04, 0x11
        /*000e*/ 	.short	(.L_6 - .L_5)
	.align		4
.L_5:
        /*0010*/ 	.word	index@(_Z19gemm_1D_BlockTilingIfLi32ELi32ELi2ELi16EEviiifPKT_S2_fPS0_)
        /*0014*/ 	.word	0x00000000


	//----- nvinfo : EIATTR_MIN_STACK_SIZE
	.align		4
.L_6:
        /*0018*/ 	.byte	0x04, 0x12
        /*001a*/ 	.short	(.L_8 - .L_7)
	.align		4
.L_7:
        /*001c*/ 	.word	index@(_Z19gemm_1D_BlockTilingIfLi32ELi32ELi2ELi16EEviiifPKT_S2_fPS0_)
        /*0020*/ 	.word	0x00000000
.L_8:


//--------------------- .nv.compat                --------------------------
	.section	.nv.compat,"",@"SHT_CUDA_COMPAT_INFO"
	.align	4
        /*0000*/ 	.byte	0x02, 0x09, 0x00, 0x00, 0x02, 0x02, 0x01, 0x00, 0x02, 0x05, 0x05, 0x00, 0x03, 0x07, 0x01, 0x01
        /*0010*/ 	.byte	0x02, 0x03, 0x00, 0x00, 0x02, 0x06, 0x01, 0x00, 0x04, 0x0b, 0x08, 0x00, 0x09, 0x00, 0x00, 0x00
        /*0020*/ 	.byte	0x00, 0x00, 0x00, 0x00


//--------------------- .nv.info._Z19gemm_1D_BlockTilingIfLi32ELi32ELi2ELi16EEviiifPKT_S2_fPS0_ --------------------------
	.section	.nv.info._Z19gemm_1D_BlockTilingIfLi32ELi32ELi2ELi16EEviiifPKT_S2_fPS0_,"",@"SHT_CUDA_INFO"
	.sectionflags	@""
	.align	4


	//----- nvinfo : EIATTR_CUDA_API_VERSION
	.align		4
        /*0000*/ 	.byte	0x04, 0x37
        /*0002*/ 	.short	(.L_10 - .L_9)
.L_9:
        /*0004*/ 	.word	0x00000082


	//----- nvinfo : EIATTR_KPARAM_INFO
	.align		4
.L_10:
        /*0008*/ 	.byte	0x04, 0x17
        /*000a*/ 	.short	(.L_12 - .L_11)
.L_11:
        /*000c*/ 	.word	0x00000000
        /*0010*/ 	.short	0x0007
        /*0012*/ 	.short	0x0028
        /*0014*/ 	.byte	0x00, 0xf5, 0x21, 0x00


	//----- nvinfo : EIATTR_KPARAM_INFO
	.align		4
.L_12:
        /*0018*/ 	.byte	0x04, 0x17
        /*001a*/ 	.short	(.L_14 - .L_13)
.L_13:
        /*001c*/ 	.word	0x00000000
        /*0020*/ 	.short	0x0006
        /*0022*/ 	.short	0x0020
        /*0024*/ 	.byte	0x00, 0xf0, 0x11, 0x00


	//----- nvinfo : EIATTR_KPARAM_INFO
	.align		4
.L_14:
        /*0028*/ 	.byte	0x04, 0x17
        /*002a*/ 	.short	(.L_16 - .L_15)
.L_15:
        /*002c*/ 	.word	0x00000000
        /*0030*/ 	.short	0x0005
        /*0032*/ 	.short	0x0018
        /*0034*/ 	.byte	0x00, 0xf5, 0x21, 0x00


	//----- nvinfo : EIATTR_KPARAM_INFO
	.align		4
.L_16:
        /*0038*/ 	.byte	0x04, 0x17
        /*003a*/ 	.short	(.L_18 - .L_17)
.L_17:
        /*003c*/ 	.word	0x00000000
        /*0040*/ 	.short	0x0004
        /*0042*/ 	.short	0x0010
        /*0044*/ 	.byte	0x00, 0xf5, 0x21, 0x00


	//----- nvinfo : EIATTR_KPARAM_INFO
	.align		4
.L_18:
        /*0048*/ 	.byte	0x04, 0x17
        /*004a*/ 	.short	(.L_20 - .L_19)
.L_19:
        /*004c*/ 	.word	0x00000000
        /*0050*/ 	.short	0x0003
        /*0052*/ 	.short	0x000c
        /*0054*/ 	.byte	0x00, 0xf0, 0x11, 0x00


	//----- nvinfo : EIATTR_KPARAM_INFO
	.align		4
.L_20:
        /*0058*/ 	.byte	0x04, 0x17
        /*005a*/ 	.short	(.L_22 - .L_21)
.L_21:
        /*005c*/ 	.word	0x00000000
        /*0060*/ 	.short	0x0002
        /*0062*/ 	.short	0x0008
        /*0064*/ 	.byte	0x00, 0xf0, 0x11, 0x00


	//----- nvinfo : EIATTR_KPARAM_INFO
	.align		4
.L_22:
        /*0068*/ 	.byte	0x04, 0x17
        /*006a*/ 	.short	(.L_24 - .L_23)
.L_23:
        /*006c*/ 	.word	0x00000000
        /*0070*/ 	.short	0x0001
        /*0072*/ 	.short	0x0004
        /*0074*/ 	.byte	0x00, 0xf0, 0x11, 0x00


	//----- nvinfo : EIATTR_KPARAM_INFO
	.align		4
.L_24:
        /*0078*/ 	.byte	0x04, 0x17
        /*007a*/ 	.short	(.L_26 - .L_25)
.L_25:
        /*007c*/ 	.word	0x00000000
        /*0080*/ 	.short	0x0000
        /*0082*/ 	.short	0x0000
        /*0084*/ 	.byte	0x00, 0xf0, 0x11, 0x00


	//----- nvinfo : EIATTR_SPARSE_MMA_MASK
	.align		4
.L_26:
        /*0088*/ 	.byte	0x03, 0x50
        /*008a*/ 	.short	0x0000


	//----- nvinfo : EIATTR_MAXREG_COUNT
	.align		4
        /*008c*/ 	.byte	0x03, 0x1b
        /*008e*/ 	.short	0x00ff


	//----- nvinfo : EIATTR_NUM_BARRIERS
	.align		4
        /*0090*/ 	.byte	0x02, 0x4c
        /*0092*/ 	.byte	0x01
	.zero		1


	//----- nvinfo : EIATTR_EXTERNS
	.align		4
        /*0094*/ 	.byte	0x04, 0x0f
        /*0096*/ 	.short	(.L_28 - .L_27)


	//   ....[0]....
	.align		4
.L_27:
        /*0098*/ 	.word	index@(__assertfail)


	//----- nvinfo : EIATTR_MERCURY_ISA_VERSION
	.align		4
.L_28:
        /*009c*/ 	.byte	0x03, 0x5f
        /*009e*/ 	.short	0x0101


	//----- nvinfo : EIATTR_VRC_CTA_INIT_COUNT
	.align		4
        /*00a0*/ 	.byte	0x02, 0x4a
	.zero		1
	.zero		1


	//----- nvinfo : EIATTR_SYSCALL_OFFSETS
	.align		4
        /*00a4*/ 	.byte	0x04, 0x46
        /*00a6*/ 	.short	(.L_30 - .L_29)


	//   ....[0]....
.L_29:
        /*00a8*/ 	.word	0x00000190


	//----- nvinfo : EIATTR_EXIT_INSTR_OFFSETS
	.align		4
.L_30:
        /*00ac*/ 	.byte	0x04, 0x1c
        /*00ae*/ 	.short	(.L_32 - .L_31)


	//   ....[0]....
.L_31:
        /*00b0*/ 	.word	0x000009c0


	//   ....[1]....
        /*00b4*/ 	.word	0x00000aa0


	//----- nvinfo : EIATTR_CRS_STACK_SIZE
	.align		4
.L_32:
        /*00b8*/ 	.byte	0x04, 0x1e
        /*00ba*/ 	.short	(.L_34 - .L_33)
.L_33:
        /*00bc*/ 	.word	0x00000000


	//----- nvinfo : EIATTR_CBANK_PARAM_SIZE
	.align		4
.L_34:
        /*00c0*/ 	.byte	0x03, 0x19
        /*00c2*/ 	.short	0x0030


	//----- nvinfo : EIATTR_PARAM_CBANK
	.align		4
        /*00c4*/ 	.byte	0x04, 0x0a
        /*00c6*/ 	.short	(.L_36 - .L_35)
	.align		4
.L_35:
        /*00c8*/ 	.word	index@(.nv.constant0._Z19gemm_1D_BlockTilingIfLi32ELi32ELi2ELi16EEviiifPKT_S2_fPS0_)
        /*00cc*/ 	.short	0x0380
        /*00ce*/ 	.short	0x0030


	//----- nvinfo : EIATTR_SW_WAR
	.align		4
.L_36:
        /*00d0*/ 	.byte	0x04, 0x36
        /*00d2*/ 	.short	(.L_38 - .L_37)
.L_37:
        /*00d4*/ 	.word	0x00000008
.L_38:


//--------------------- .nv.callgraph             --------------------------
	.section	.nv.callgraph,"",@"SHT_CUDA_CALLGRAPH"
	.align	4
	.sectionentsize	8
	.align		4
        /*0000*/ 	.word	0x00000000
	.align		4
        /*0004*/ 	.word	0xffffffff
	.align		4
        /*0008*/ 	.word	index@(_Z19gemm_1D_BlockTilingIfLi32ELi32ELi2ELi16EEviiifPKT_S2_fPS0_)
	.align		4
        /*000c*/ 	.word	index@(__assertfail)
	.align		4
        /*0010*/ 	.word	0x00000000
	.align		4
        /*0014*/ 	.word	0xfffffffe
	.align		4
        /*0018*/ 	.word	0x00000000
	.align		4
        /*001c*/ 	.word	0xfffffffd
	.align		4
        /*0020*/ 	.word	0x00000000
	.align		4
        /*0024*/ 	.word	0xfffffffc


//--------------------- .nv.constant4             --------------------------
	.section	.nv.constant4,"a",@progbits
	.align	8
	.align		8
.nv.constant4:
        /*0000*/ 	.dword	__assertfail
	.align		8
        /*0008*/ 	.dword	__unnamed_1
	.align		8
        /*0010*/ 	.dword	$str
	.align		8
        /*0018*/ 	.dword	$str$1


//--------------------- .text._Z19gemm_1D_BlockTilingIfLi32ELi32ELi2ELi16EEviiifPKT_S2_fPS0_ --------------------------
	.section	.text._Z19gemm_1D_BlockTilingIfLi32ELi32ELi2ELi16EEviiifPKT_S2_fPS0_,"ax",@progbits
	.align	128
        .global         _Z19gemm_1D_BlockTilingIfLi32ELi32ELi2ELi16EEviiifPKT_S2_fPS0_
        .type           _Z19gemm_1D_BlockTilingIfLi32ELi32ELi2ELi16EEviiifPKT_S2_fPS0_,@function
        .size           _Z19gemm_1D_BlockTilingIfLi32ELi32ELi2ELi16EEviiifPKT_S2_fPS0_,(.L_x_4 - _Z19gemm_1D_BlockTilingIfLi32ELi32ELi2ELi16EEviiifPKT_S2_fPS0_)
        .other          _Z19gemm_1D_BlockTilingIfLi32ELi32ELi2ELi16EEviiifPKT_S2_fPS0_,@"STO_CUDA_ENTRY STV_DEFAULT"
_Z19gemm_1D_BlockTilingIfLi32ELi32ELi2ELi16EEviiifPKT_S2_fPS0_:
.text._Z19gemm_1D_BlockTilingIfLi32ELi32ELi2ELi16EEviiifPKT_S2_fPS0_:
[----:B------:R-:W0:Y:S01]  /*0000*/  LDC R1, c[0x0][0x37c] ;  /* 0x0000df00ff017b82 */ /* 0x000e220000000800 */
[----:B------:R-:W1:Y:S01]  /*0010*/  S2R R2, SR_CTAID.X ;  /* 0x0000000000027919 */ /* 0x000e620000002500 */
[----:B------:R-:W2:Y:S06]  /*0020*/  LDCU UR4, c[0x0][0x360] ;  /* 0x00006c00ff0477ac */ /* 0x000eac0008000800 */
[----:B------:R-:W3:Y:S01]  /*0030*/  S2UR UR38, SR_CTAID.Y ;  /* 0x00000000002679c3 */ /* 0x000ee20000002600 */
[----:B------:R-:W4:Y:S01]  /*0040*/  LDCU.64 UR36, c[0x0][0x358] ;  /* 0x00006b00ff2477ac */ /* 0x000f220008000a00 */
[----:B------:R-:W0:Y:S01]  /*0050*/  LDCU.128 UR40, c[0x0][0x390] ;  /* 0x00007200ff2877ac */ /* 0x000e220008000c00 */
[----:B--2---:R-:W-:-:S02]  /*0060*/  UISETP.NE.AND UP0, UPT, UR4, 0x200, UPT ;  /* 0x000002000400788c */ /* 0x004fc4000bf05270 */
[----:B---3--:R-:W-:Y:S01]  /*0070*/  USHF.L.U32 UR38, UR38, 0x5, URZ ;  /* 0x0000000526267899 */ /* 0x008fe200080006ff */
[----:B-1----:R-:W-:-:S06]  /*0080*/  SHF.L.U32 R2, R2, 0x5, RZ ;  /* 0x0000000502027819 */ /* 0x002fcc00000006ff */
[----:B----4-:R-:W-:Y:S05]  /*0090*/  BRA.U !UP0, `(.L_x_0) ;  /* 0x0000000108407547 */ /* 0x010fea000b800000 */
[----:B------:R-:W-:Y:S01]  /*00a0*/  MOV R0, 0x0 ;  /* 0x0000000000007802 */ /* 0x000fe20000000f00 */
[----:B------:R-:W1:Y:S01]  /*00b0*/  LDCU.64 UR4, c[0x4][0x10] ;  /* 0x01000200ff0477ac */ /* 0x000e620008000a00 */
[----:B------:R-:W-:Y:S02]  /*00c0*/  HFMA2 R12, -RZ, RZ, 0, 5.9604644775390625e-08 ;  /* 0x00000001ff0c7431 */ /* 0x000fe400000001ff */
[----:B------:R-:W-:Y:S01]  /*00d0*/  IMAD.MOV.U32 R8, RZ, RZ, 0x9 ;  /* 0x00000009ff087424 */ /* 0x000fe200078e00ff */
[----:B------:R2:W3:Y:S01]  /*00e0*/  LDC.64 R14, c[0x4][R0] ;  /* 0x01000000000e7b82 */ /* 0x0004e20000000a00 */
[----:B------:R-:W4:Y:S01]  /*00f0*/  LDCU.64 UR6, c[0x4][0x18] ;  /* 0x01000300ff0677ac */ /* 0x000f220008000a00 */
[----:B------:R-:W-:Y:S01]  /*0100*/  IMAD.MOV.U32 R13, RZ, RZ, RZ ;  /* 0x000000ffff0d7224 */ /* 0x000fe200078e00ff */
[----:B------:R-:W5:Y:S01]  /*0110*/  LDCU.64 UR8, c[0x4][0x8] ;  /* 0x01000100ff0877ac */ /* 0x000f620008000a00 */
[----:B-1----:R-:W-:Y:S01]  /*0120*/  IMAD.U32 R4, RZ, RZ, UR4 ;  /* 0x00000004ff047e24 */ /* 0x002fe2000f8e00ff */
[----:B------:R-:W-:Y:S01]  /*0130*/  MOV R5, UR5 ;  /* 0x0000000500057c02 */ /* 0x000fe20008000f00 */
[----:B----4-:R-:W-:Y:S01]  /*0140*/  IMAD.U32 R6, RZ, RZ, UR6 ;  /* 0x00000006ff067e24 */ /* 0x010fe2000f8e00ff */
[----:B------:R-:W-:Y:S01]  /*0150*/  MOV R7, UR7 ;  /* 0x0000000700077c02 */ /* 0x000fe20008000f00 */
[----:B-----5:R-:W-:Y:S01]  /*0160*/  IMAD.U32 R10, RZ, RZ, UR8 ;  /* 0x00000008ff0a7e24 */ /* 0x020fe2000f8e00ff */
[----:B--2---:R-:W-:-:S07]  /*0170*/  MOV R11, UR9 ;  /* 0x00000009000b7c02 */ /* 0x004fce0008000f00 */
[----:B------:R-:W-:-:S07]  /*0180*/  LEPC R20, `(.L_x_0) ;  /* 0x000000001014794e */ /* 0x000fce0000000000 */
[----:B0--3--:R-:W-:Y:S05]  /*0190*/  CALL.ABS.NOINC R14 ;  /* 0x000000000e007343 */ /* 0x009fea0003c00000 */
.L_x_0:
[----:B------:R-:W1:Y:S01]  /*01a0*/  LDC R0, c[0x0][0x388] ;  /* 0x0000e200ff007b82 */ /* 0x000e620000000800 */
[----:B------:R-:W2:Y:S01]  /*01b0*/  S2R R6, SR_TID.X ;  /* 0x0000000000067919 */ /* 0x000ea20000002100 */
[----:B------:R-:W-:Y:S01]  /*01c0*/  MOV R26, RZ ;  /* 0x000000ff001a7202 */ /* 0x000fe20000000f00 */
[----:B------:R-:W-:-:S05]  /*01d0*/  IMAD.MOV.U32 R29, RZ, RZ, RZ ;  /* 0x000000ffff1d7224 */ /* 0x000fca00078e00ff */
[----:B------:R-:W3:Y:S01]  /*01e0*/  LDC R3, c[0x0][0x384] ;  /* 0x0000e100ff037b82 */ /* 0x000ee20000000800 */
[----:B-1----:R-:W-:Y:S02]  /*01f0*/  ISETP.GE.AND P0, PT, R0, 0x1, PT ;  /* 0x000000010000780c */ /* 0x002fe40003f06270 */
[----:B--2---:R-:W-:Y:S02]  /*0200*/  SHF.R.U32.HI R25, RZ, 0x4, R6 ;  /* 0x00000004ff197819 */ /* 0x004fe40000011606 */
[----:B------:R-:W-:-:S09]  /*0210*/  LOP3.LUT R24, R6, 0x1f, RZ, 0xc0, !PT ;  /* 0x0000001f06187812 */ /* 0x000fd200078ec0ff */
[----:B---3--:R-:W-:Y:S05]  /*0220*/  @!P0 BRA `(.L_x_1) ;  /* 0x0000000400888947 */ /* 0x008fea0003800000 */
[----:B------:R-:W1:Y:S01]  /*0230*/  S2R R16, SR_CgaCtaId ;  /* 0x0000000000107919 */ /* 0x000e620000008800 */
[----:B------:R-:W-:Y:S01]  /*0240*/  MOV R4, 0x400 ;  /* 0x0000040000047802 */ /* 0x000fe20000000f00 */
[----:B------:R-:W-:Y:S01]  /*0250*/  HFMA2 R17, -RZ, RZ, 0, 0 ;  /* 0x00000000ff117431 */ /* 0x000fe200000001ff */
[----:B------:R-:W-:Y:S01]  /*0260*/  SHF.L.U32 R23, R6, 0x2, RZ ;  /* 0x0000000206177819 */ /* 0x000fe200000006ff */
[----:B------:R-:W-:Y:S01]  /*0270*/  IMAD R21, R0, UR38, RZ ;  /* 0x0000002600157c24 */ /* 0x000fe2000f8e02ff */
[----:B------:R-:W-:Y:S01]  /*0280*/  LOP3.LUT R18, R6, 0xf, RZ, 0xc0, !PT ;  /* 0x0000000f06127812 */ /* 0x000fe200078ec0ff */
[----:B------:R-:W-:Y:S01]  /*0290*/  VIADD R5, R4, 0x800 ;  /* 0x0000080004057836 */ /* 0x000fe20000000000 */
[----:B------:R-:W-:Y:S02]  /*02a0*/  LOP3.LUT R7, R23, 0xf80, RZ, 0xc0, !PT ;  /* 0x00000f8017077812 */ /* 0x000fe400078ec0ff */
[----:B------:R-:W-:Y:S01]  /*02b0*/  SHF.R.U32.HI R19, RZ, 0x5, R6 ;  /* 0x00000005ff137819 */ /* 0x000fe20000011606 */
[----:B------:R-:W-:Y:S01]  /*02c0*/  IMAD R18, R25, R0, R18 ;  /* 0x0000000019127224 */ /* 0x000fe200078e0212 */
[----:B------:R-:W-:-:S03]  /*02d0*/  MOV R26, RZ ;  /* 0x000000ff001a7202 */ /* 0x000fc60000000f00 */
[----:B------:R-:W-:Y:S01]  /*02e0*/  IMAD R19, R19, R3, R24 ;  /* 0x0000000313137224 */ /* 0x000fe200078e0218 */
[C---:B-1----:R-:W-:Y:S02]  /*02f0*/  LEA R4, R16.reuse, R4, 0x18 ;  /* 0x0000000410047211 */ /* 0x042fe400078ec0ff */
[----:B------:R-:W-:Y:S02]  /*0300*/  LEA R16, R16, R5, 0x18 ;  /* 0x0000000510107211 */ /* 0x000fe400078ec0ff */
[----:B------:R-:W-:Y:S01]  /*0310*/  LOP3.LUT R5, R6, 0x3e0, RZ, 0xc0, !PT ;  /* 0x000003e006057812 */ /* 0x000fe200078ec0ff */
[C---:B------:R-:W-:Y:S01]  /*0320*/  IMAD.IADD R20, R4.reuse, 0x1, R7 ;  /* 0x0000000104147824 */ /* 0x040fe200078e0207 */
[----:B------:R-:W-:Y:S02]  /*0330*/  IADD3 R23, PT, PT, R4, R23, RZ ;  /* 0x0000001704177210 */ /* 0x000fe40007ffe0ff */
[----:B------:R-:W-:-:S05]  /*0340*/  LOP3.LUT R5, R5, 0x1f, R6, 0xf8, !PT ;  /* 0x0000001f05057812 */ /* 0x000fca00078ef806 */
[----:B------:R-:W-:Y:S01]  /*0350*/  IMAD R22, R5, 0x4, R16 ;  /* 0x0000000405167824 */ /* 0x000fe200078e0210 */
[----:B------:R-:W-:-:S07]  /*0360*/  LEA R16, R24, R16, 0x2 ;  /* 0x0000001018107211 */ /* 0x000fce00078e10ff */
.L_x_2:
[----:B------:R-:W-:Y:S02]  /*0370*/  SHF.R.S32.HI R4, RZ, 0x1f, R18 ;  /* 0x0000001fff047819 */ /* 0x000fe40000011412 */
[C---:B------:R-:W-:Y:S02]  /*0380*/  IADD3 R7, P0, PT, R21.reuse, R18, RZ ;  /* 0x0000001215077210 */ /* 0x040fe40007f1e0ff */
[----:B------:R-:W-:Y:S02]  /*0390*/  SHF.R.S32.HI R5, RZ, 0x1f, R19 ;  /* 0x0000001fff057819 */ /* 0x000fe40000011413 */
[C---:B------:R-:W-:Y:S02]  /*03a0*/  IADD3 R6, P1, PT, R2.reuse, R19, RZ ;  /* 0x0000001302067210 */ /* 0x040fe40007f3e0ff */
[----:B------:R-:W-:Y:S02]  /*03b0*/  LEA.HI.X.SX32 R4, R21, R4, 0x1, P0 ;  /* 0x0000000415047211 */ /* 0x000fe400000f0eff */
[----:B------:R-:W-:-:S02]  /*03c0*/  LEA.HI.X.SX32 R5, R2, R5, 0x1, P1 ;  /* 0x0000000502057211 */ /* 0x000fc400008f0eff */
[C---:B0-----:R-:W-:Y:S02]  /*03d0*/  LEA R10, P0, R7.reuse, UR40, 0x2 ;  /* 0x00000028070a7c11 */ /* 0x041fe4000f8010ff */
[C---:B------:R-:W-:Y:S02]  /*03e0*/  LEA R8, P1, R6.reuse, UR42, 0x2 ;  /* 0x0000002a06087c11 */ /* 0x040fe4000f8210ff */
[----:B------:R-:W-:Y:S02]  /*03f0*/  LEA.HI.X R11, R7, UR41, R4, 0x2, P0 ;  /* 0x00000029070b7c11 */ /* 0x000fe400080f1404 */
[----:B------:R-:W-:-:S03]  /*0400*/  LEA.HI.X R9, R6, UR43, R5, 0x2, P1 ;  /* 0x0000002b06097c11 */ /* 0x000fc600088f1405 */
[----:B------:R-:W2:Y:S04]  /*0410*/  LDG.E R10, desc[UR36][R10.64] ;  /* 0x000000240a0a7981 */ /* 0x000ea8000c1e1900 */
[----:B------:R-:W3:Y:S01]  /*0420*/  LDG.E R9, desc[UR36][R8.64] ;  /* 0x0000002408097981 */ /* 0x000ee2000c1e1900 */
[----:B------:R-:W-:Y:S05]  /*0430*/  WARPSYNC.ALL ;  /* 0x0000000000007948 */ /* 0x000fea0003800000 */
[----:B------:R-:W-:Y:S01]  /*0440*/  IADD3 R17, PT, PT, R17, 0x10, RZ ;  /* 0x0000001011117810 */ /* 0x000fe20007ffe0ff */
[----:B------:R-:W-:Y:S01]  /*0450*/  IMAD R19, R3, 0x10, R19 ;  /* 0x0000001003137824 */ /* 0x000fe200078e0213 */
[----:B------:R-:W-:-:S02]  /*0460*/  IADD3 R18, PT, PT, R18, 0x10, RZ ;  /* 0x0000001012127810 */ /* 0x000fc40007ffe0ff */
[----:B------:R-:W-:Y:S01]  /*0470*/  ISETP.GE.AND P0, PT, R17, R0, PT ;  /* 0x000000001100720c */ /* 0x000fe20003f06270 */
[----:B--2---:R-:W-:Y:S04]  /*0480*/  STS [R23], R10 ;  /* 0x0000000a17007388 */ /* 0x004fe80000000800 */
[----:B---3--:R-:W-:Y:S01]  /*0490*/  STS [R22], R9 ;  /* 0x0000000916007388 */ /* 0x008fe20000000800 */
[----:B------:R-:W-:Y:S06]  /*04a0*/  BAR.SYNC.DEFER_BLOCKING 0x0 ;  /* 0x0000000000007b1d */ /* 0x000fec0000010000 */
[----:B------:R-:W-:Y:S04]  /*04b0*/  LDS R8, [R16] ;  /* 0x0000000010087984 */ /* 0x000fe80000000800 */
[----:B------:R-:W0:Y:S04]  /*04c0*/  LDS.128 R4, [R20] ;  /* 0x0000000014047984 */ /* 0x000e280000000c00 */
[----:B------:R-:W1:Y:S04]  /*04d0*/  LDS.128 R12, [R20+0x40] ;  /* 0x00004000140c7984 */ /* 0x000e680000000c00 */
[----:B------:R-:W2:Y:S04]  /*04e0*/  LDS R28, [R16+0x80] ;  /* 0x00008000101c7984 */ /* 0x000ea80000000800 */
[----:B------:R-:W3:Y:S01]  /*04f0*/  LDS R27, [R16+0x100] ;  /* 0x00010000101b7984 */ /* 0x000ee20000000800 */
[----:B0-----:R-:W-:-:S03]  /*0500*/  FFMA R29, R8, R4, R29 ;  /* 0x00000004081d7223 */ /* 0x001fc6000000001d */
[----:B------:R-:W0:Y:S01]  /*0510*/  LDS R4, [R16+0x180] ;  /* 0x0001800010047984 */ /* 0x000e220000000800 */
[----:B-1----:R-:W-:-:S03]  /*0520*/  FFMA R12, R8, R12, R26 ;  /* 0x0000000c080c7223 */ /* 0x002fc6000000001a */
[----:B------:R-:W-:Y:S01]  /*0530*/  LDS.128 R8, [R20+0x10] ;  /* 0x0000100014087984 */ /* 0x000fe20000000c00 */
[C---:B--2---:R-:W-:Y:S01]  /*0540*/  FFMA R26, R28.reuse, R5, R29 ;  /* 0x000000051c1a7223 */ /* 0x044fe2000000001d */
[----:B------:R-:W-:Y:S02]  /*0550*/  FFMA R13, R28, R13, R12 ;  /* 0x0000000d1c0d7223 */ /* 0x000fe4000000000c */
[----:B------:R-:W1:Y:S01]  /*0560*/  LDS R5, [R16+0x200] ;  /* 0x0002000010057984 */ /* 0x000e620000000800 */
[C---:B---3--:R-:W-:Y:S01]  /*0570*/  FFMA R29, R27.reuse, R6, R26 ;  /* 0x000000061b1d7223 */ /* 0x048fe2000000001a */
[----:B------:R-:W-:Y:S02]  /*0580*/  FFMA R14, R27, R14, R13 ;  /* 0x0000000e1b0e7223 */ /* 0x000fe4000000000d */
[----:B------:R-:W-:Y:S01]  /*0590*/  LDS R27, [R16+0x300] ;  /* 0x00030000101b7984 */ /* 0x000fe20000000800 */
[C---:B0-----:R-:W-:Y:S01]  /*05a0*/  FFMA R6, R4.reuse, R7, R29 ;  /* 0x0000000704067223 */ /* 0x041fe2000000001d */
[----:B------:R-:W-:-:S02]  /*05b0*/  FFMA R7, R4, R15, R14 ;  /* 0x0000000f04077223 */ /* 0x000fc4000000000e */
[----:B------:R-:W0:Y:S04]  /*05c0*/  LDS.128 R12, [R20+0x50] ;  /* 0x00005000140c7984 */ /* 0x000e280000000c00 */
[----:B------:R-:W2:Y:S01]  /*05d0*/  LDS R4, [R16+0x280] ;  /* 0x0002800010047984 */ /* 0x000ea20000000800 */
[----:B-1----:R-:W-:-:S03]  /*05e0*/  FFMA R29, R5, R8, R6 ;  /* 0x00000008051d7223 */ /* 0x002fc60000000006 */
[----:B------:R-:W1:Y:S01]  /*05f0*/  LDS R8, [R16+0x380] ;  /* 0x0003800010087984 */ /* 0x000e620000000800 */
[----:B0-----:R-:W-:Y:S01]  /*0600*/  FFMA R12, R5, R12, R7 ;  /* 0x0000000c050c7223 */ /* 0x001fe20000000007 */
[----:B--2---:R-:W-:-:S03]  /*0610*/  FFMA R26, R4, R9, R29 ;  /* 0x00000009041a7223 */ /* 0x004fc6000000001d */
[----:B------:R-:W-:Y:S02]  /*0620*/  FFMA R9, R4, R13, R12 ;  /* 0x0000000d04097223 */ /* 0x000fe4000000000c */
[----:B------:R-:W-:Y:S01]  /*0630*/  LDS R13, [R16+0x400] ;  /* 0x00040000100d7984 */ /* 0x000fe20000000800 */
[C---:B------:R-:W-:Y:S01]  /*0640*/  FFMA R29, R27.reuse, R10, R26 ;  /* 0x0000000a1b1d7223 */ /* 0x040fe2000000001a */
[----:B------:R-:W-:Y:S02]  /*0650*/  FFMA R14, R27, R14, R9 ;  /* 0x0000000e1b0e7223 */ /* 0x000fe40000000009 */
[----:B------:R-:W0:Y:S01]  /*0660*/  LDS.128 R4, [R20+0x20] ;  /* 0x0000200014047984 */ /* 0x000e220000000c00 */
[C---:B-1----:R-:W-:Y:S01]  /*0670*/  FFMA R26, R8.reuse, R11, R29 ;  /* 0x0000000b081a7223 */ /* 0x042fe2000000001d */
[----:B------:R-:W-:Y:S02]  /*0680*/  FFMA R15, R8, R15, R14 ;  /* 0x0000000f080f7223 */ /* 0x000fe4000000000e */
[----:B------:R-:W1:Y:S04]  /*0690*/  LDS.128 R8, [R20+0x60] ;  /* 0x0000600014087984 */ /* 0x000e680000000c00 */
[----:B------:R-:W2:Y:S04]  /*06a0*/  LDS R12, [R16+0x480] ;  /* 0x00048000100c7984 */ /* 0x000ea80000000800 */
[----:B------:R-:W3:Y:S01]  /*06b0*/  LDS R27, [R16+0x500] ;  /* 0x00050000101b7984 */ /* 0x000ee20000000800 */
[----:B0-----:R-:W-:-:S03]  /*06c0*/  FFMA R29, R13, R4, R26 ;  /* 0x000000040d1d7223 */ /* 0x001fc6000000001a */
[----:B------:R-:W0:Y:S01]  /*06d0*/  LDS R26, [R16+0x580] ;  /* 0x00058000101a7984 */ /* 0x000e220000000800 */
[----:B-1----:R-:W-:Y:S01]  /*06e0*/  FFMA R8, R13, R8, R15 ;  /* 0x000000080d087223 */ /* 0x002fe2000000000f */
[----:B--2---:R-:W-:-:S03]  /*06f0*/  FFMA R4, R12, R5, R29 ;  /* 0x000000050c047223 */ /* 0x004fc6000000001d */
[----:B------:R-:W-:Y:S02]  /*0700*/  FFMA R5, R12, R9, R8 ;  /* 0x000000090c057223 */ /* 0x000fe40000000008 */
[----:B------:R-:W-:Y:S01]  /*0710*/  LDS R9, [R16+0x600] ;  /* 0x0006000010097984 */ /* 0x000fe20000000800 */
[C---:B---3--:R-:W-:Y:S01]  /*0720*/  FFMA R29, R27.reuse, R6, R4 ;  /* 0x000000061b1d7223 */ /* 0x048fe20000000004 */
[----:B------:R-:W-:Y:S02]  /*0730*/  FFMA R10, R27, R10, R5 ;  /* 0x0000000a1b0a7223 */ /* 0x000fe40000000005 */
[----:B------:R-:W1:Y:S04]  /*0740*/  LDS.128 R12, [R20+0x30] ;  /* 0x00003000140c7984 */ /* 0x000e680000000c00 */
[----:B------:R-:W2:Y:S01]  /*0750*/  LDS R8, [R16+0x680] ;  /* 0x0006800010087984 */ /* 0x000ea20000000800 */
[C---:B0-----:R-:W-:Y:S01]  /*0760*/  FFMA R28, R26.reuse, R7, R29 ;  /* 0x000000071a1c7223 */ /* 0x041fe2000000001d */
[----:B------:R-:W-:-:S02]  /*0770*/  FFMA R27, R26, R11, R10 ;  /* 0x0000000b1a1b7223 */ /* 0x000fc4000000000a */
[----:B------:R-:W0:Y:S04]  /*0780*/  LDS.128 R4, [R20+0x70] ;  /* 0x0000700014047984 */ /* 0x000e280000000c00 */
[----:B------:R-:W3:Y:S04]  /*0790*/  LDS R11, [R16+0x700] ;  /* 0x00070000100b7984 */ /* 0x000ee80000000800 */
[----:B------:R-:W4:Y:S01]  /*07a0*/  LDS R26, [R16+0x780] ;  /* 0x00078000101a7984 */ /* 0x000f220000000800 */
[----:B-1----:R-:W-:-:S04]  /*07b0*/  FFMA R29, R9, R12, R28 ;  /* 0x0000000c091d7223 */ /* 0x002fc8000000001c */
[----:B--2---:R-:W-:Y:S01]  /*07c0*/  FFMA R10, R8, R13, R29 ;  /* 0x0000000d080a7223 */ /* 0x004fe2000000001d */
[----:B0-----:R-:W-:-:S04]  /*07d0*/  FFMA R4, R9, R4, R27 ;  /* 0x0000000409047223 */ /* 0x001fc8000000001b */
[----:B------:R-:W-:Y:S01]  /*07e0*/  FFMA R5, R8, R5, R4 ;  /* 0x0000000508057223 */ /* 0x000fe20000000004 */
[----:B---3--:R-:W-:-:S03]  /*07f0*/  FFMA R29, R11, R14, R10 ;  /* 0x0000000e0b1d7223 */ /* 0x008fc6000000000a */
[----:B------:R-:W-:Y:S01]  /*0800*/  FFMA R6, R11, R6, R5 ;  /* 0x000000060b067223 */ /* 0x000fe20000000005 */
[----:B----4-:R-:W-:-:S03]  /*0810*/  FFMA R29, R26, R15, R29 ;  /* 0x0000000f1a1d7223 */ /* 0x010fc6000000001d */
[----:B------:R-:W-:Y:S01]  /*0820*/  FFMA R26, R26, R7, R6 ;  /* 0x000000071a1a7223 */ /* 0x000fe20000000006 */
[----:B------:R-:W-:Y:S06]  /*0830*/  BAR.SYNC.DEFER_BLOCKING 0x0 ;  /* 0x0000000000007b1d */ /* 0x000fec0000010000 */
[----:B------:R-:W-:Y:S05]  /*0840*/  @!P0 BRA `(.L_x_2) ;  /* 0xfffffff800c88947 */ /* 0x000fea000383ffff */
.L_x_1:
[----:B------:R-:W1:Y:S01]  /*0850*/  LDCU UR4, c[0x0][0x380] ;  /* 0x00007000ff0477ac */ /* 0x000e620008000800 */
[----:B------:R-:W-:Y:S02]  /*0860*/  LOP3.LUT R0, R25, 0x3e, RZ, 0xc0, !PT ;  /* 0x0000003e19007812 */ /* 0x000fe400078ec0ff */
[----:B------:R-:W-:Y:S01]  /*0870*/  IADD3 R6, PT, PT, R2, R24, RZ ;  /* 0x0000001802067210 */ /* 0x000fe20007ffe0ff */
[----:B------:R-:W-:Y:S02]  /*0880*/  IMAD R2, R3, UR38, R2 ;  /* 0x0000002603027c24 */ /* 0x000fe4000f8e0202 */
[----:B------:R-:W-:Y:S01]  /*0890*/  VIADD R7, R0, UR38 ;  /* 0x0000002600077c36 */ /* 0x000fe20008000000 */
[----:B------:R-:W-:Y:S02]  /*08a0*/  ISETP.GE.AND P0, PT, R6, R3, PT ;  /* 0x000000030600720c */ /* 0x000fe40003f06270 */
[----:B------:R-:W-:Y:S02]  /*08b0*/  SHF.R.S32.HI R10, RZ, 0x1f, R2 ;  /* 0x0000001fff0a7819 */ /* 0x000fe40000011402 */
[----:B-1----:R-:W-:-:S13]  /*08c0*/  ISETP.LT.AND P0, PT, R7, UR4, !P0 ;  /* 0x0000000407007c0c */ /* 0x002fda000c701270 */
[----:B------:R-:W1:Y:S01]  /*08d0*/  @P0 LDC.64 R4, c[0x0][0x3a8] ;  /* 0x0000ea00ff040b82 */ /* 0x000e620000000a00 */
[----:B------:R-:W-:-:S05]  /*08e0*/  @P0 IMAD R9, R0, R3, R24 ;  /* 0x0000000300090224 */ /* 0x000fca00078e0218 */
[----:B------:R-:W-:Y:S02]  /*08f0*/  @P0 IADD3 R8, P1, PT, R2, R9, RZ ;  /* 0x0000000902080210 */ /* 0x000fe40007f3e0ff */
[----:B------:R-:W2:Y:S02]  /*0900*/  @P0 LDC R11, c[0x0][0x38c] ;  /* 0x0000e300ff0b0b82 */ /* 0x000ea40000000800 */
[----:B------:R-:W-:Y:S02]  /*0910*/  @P0 LEA.HI.X.SX32 R9, R9, R10, 0x1, P1 ;  /* 0x0000000a09090211 */ /* 0x000fe400008f0eff */
[----:B-1----:R-:W-:-:S04]  /*0920*/  @P0 LEA R4, P1, R8, R4, 0x2 ;  /* 0x0000000408040211 */ /* 0x002fc800078210ff */
[----:B------:R-:W-:Y:S02]  /*0930*/  @P0 LEA.HI.X R5, R8, R5, R9, 0x2, P1 ;  /* 0x0000000508050211 */ /* 0x000fe400008f1409 */
[----:B------:R-:W1:Y:S03]  /*0940*/  @P0 LDC R9, c[0x0][0x3a0] ;  /* 0x0000e800ff090b82 */ /* 0x000e660000000800 */
[----:B------:R-:W1:Y:S01]  /*0950*/  @P0 LDG.E R8, desc[UR36][R4.64] ;  /* 0x0000002404080981 */ /* 0x000e62000c1e1900 */
[----:B------:R-:W-:Y:S02]  /*0960*/  ISETP.GE.AND P1, PT, R6, R3, PT ;  /* 0x000000030600720c */ /* 0x000fe40003f26270 */
[----:B------:R-:W-:-:S04]  /*0970*/  IADD3 R7, PT, PT, R7, 0x1, RZ ;  /* 0x0000000107077810 */ /* 0x000fc80007ffe0ff */
[----:B------:R-:W-:Y:S01]  /*0980*/  ISETP.GE.OR P1, PT, R7, UR4, P1 ;  /* 0x0000000407007c0c */ /* 0x000fe20008f26670 */
[----:B-1----:R-:W-:-:S04]  /*0990*/  @P0 FMUL R8, R8, R9 ;  /* 0x0000000908080220 */ /* 0x002fc80000400000 */
[----:B--2---:R-:W-:-:S05]  /*09a0*/  @P0 FFMA R29, R29, R11, R8 ;  /* 0x0000000b1d1d0223 */ /* 0x004fca0000000008 */
[----:B------:R1:W-:Y:S03]  /*09b0*/  @P0 STG.E desc[UR36][R4.64], R29 ;  /* 0x0000001d04000986 */ /* 0x0003e6000c101924 */
[----:B0-----:R-:W-:Y:S05]  /*09c0*/  @P1 EXIT ;  /* 0x000000000000194d */ /* 0x001fea0003800000 */
[----:B------:R-:W0:Y:S01]  /*09d0*/  LDCU.64 UR4, c[0x0][0x3a8] ;  /* 0x00007500ff0477ac */ /* 0x000e220008000a00 */
[----:B------:R-:W-:-:S05]  /*09e0*/  IMAD R3, R0, R3, R3 ;  /* 0x0000000300037224 */ /* 0x000fca00078e0203 */
[----:B------:R-:W-:-:S04]  /*09f0*/  IADD3 R3, PT, PT, R24, R3, RZ ;  /* 0x0000000318037210 */ /* 0x000fc80007ffe0ff */
[----:B------:R-:W-:-:S04]  /*0a00*/  IADD3 R0, P0, PT, R2, R3, RZ ;  /* 0x0000000302007210 */ /* 0x000fc80007f1e0ff */
[----:B------:R-:W-:Y:S02]  /*0a10*/  LEA.HI.X.SX32 R3, R3, R10, 0x1, P0 ;  /* 0x0000000a03037211 */ /* 0x000fe400000f0eff */
[C---:B0-----:R-:W-:Y:S01]  /*0a20*/  LEA R2, P0, R0.reuse, UR4, 0x2 ;  /* 0x0000000400027c11 */ /* 0x041fe2000f8010ff */
[----:B------:R-:W1:Y:S03]  /*0a30*/  LDCU UR4, c[0x0][0x3a0] ;  /* 0x00007400ff0477ac */ /* 0x000e660008000800 */
[----:B------:R-:W-:Y:S01]  /*0a40*/  LEA.HI.X R3, R0, UR5, R3, 0x2, P0 ;  /* 0x0000000500037c11 */ /* 0x000fe200080f1403 */
[----:B------:R-:W0:Y:S04]  /*0a50*/  LDCU UR5, c[0x0][0x38c] ;  /* 0x00007180ff0577ac */ /* 0x000e280008000800 */
[----:B------:R-:W1:Y:S02]  /*0a60*/  LDG.E R0, desc[UR36][R2.64] ;  /* 0x0000002402007981 */ /* 0x000e64000c1e1900 */
[----:B-1----:R-:W-:-:S04]  /*0a70*/  FMUL R5, R0, UR4 ;  /* 0x0000000400057c20 */ /* 0x002fc80008400000 */
[----:B0-----:R-:W-:-:S05]  /*0a80*/  FFMA R5, R26, UR5, R5 ;  /* 0x000000051a057c23 */ /* 0x001fca0008000005 */
[----:B------:R-:W-:Y:S01]  /*0a90*/  STG.E desc[UR36][R2.64], R5 ;  /* 0x0000000502007986 */ /* 0x000fe2000c101924 */
[----:B------:R-:W-:Y:S05]  /*0aa0*/  EXIT ;  /* 0x000000000000794d */ /* 0x000fea0003800000 */
.L_x_3:
[----:B------:R-:W-:-:S00]  /*0ab0*/  BRA `(.L_x_3) ;  /* 0xfffffffc00fc7947 */ /* 0x000fc0000383ffff */
[----:B------:R-:W-:-:S00]  /*0ac0*/  NOP ;  /* 0x0000000000007918 */ /* 0x000fc00000000000 */
        /* <DEDUP_REMOVED lines=11> */
.L_x_4:


//--------------------- .nv.global.init           --------------------------
	.section	.nv.global.init,"aw",@progbits
.nv.global.init:
	.type		$str$1,@object
	.size		$str$1,($str - $str$1)
$str$1:
        /*0000*/ 	.byte	0x2f, 0x74, 0x6d, 0x70, 0x2f, 0x73, 0x61, 0x73, 0x73, 0x5f, 0x63, 0x75, 0x5f, 0x35, 0x6f, 0x65
        /*0010*/ 	.byte	0x71, 0x6f, 0x35, 0x77, 0x63, 0x2f, 0x6b, 0x2e, 0x63, 0x75, 0x00
	.type		$str,@object
	.size		$str,(__unnamed_1 - $str)
$str:
        /*001b*/ 	.byte	0x42, 0x4d, 0x20, 0x25, 0x20, 0x54, 0x4d, 0x20, 0x3d, 0x3d, 0x20, 0x30, 0x20, 0x26, 0x26, 0x20
        /*002b*/ 	.byte	0x62, 0x6c, 0x6f, 0x63, 0x6b, 0x44, 0x69, 0x6d, 0x2e, 0x78, 0x20, 0x3d, 0x3d, 0x20, 0x42, 0x4d
        /*003b*/ 	.byte	0x20, 0x2a, 0x20, 0x42, 0x4e, 0x20, 0x2f, 0x20, 0x54, 0x4d, 0x00
	.type		__unnamed_1,@object
	.size		__unnamed_1,(.L_0 - __unnamed_1)
__unnamed_1:
        /*0046*/ 	.byte	0x76, 0x6f, 0x69, 0x64, 0x20, 0x67, 0x65, 0x6d, 0x6d, 0x5f, 0x31, 0x44, 0x5f, 0x42, 0x6c, 0x6f
        /* <DEDUP_REMOVED lines=8> */
        /*00d6*/ 	.byte	0x20, 0x31, 0x36, 0x5d, 0x00
.L_0:


//--------------------- .nv.shared._Z19gemm_1D_BlockTilingIfLi32ELi32ELi2ELi16EEviiifPKT_S2_fPS0_ --------------------------
	.section	.nv.shared._Z19gemm_1D_BlockTilingIfLi32ELi32ELi2ELi16EEviiifPKT_S2_fPS0_,"aw",@nobits
	.sectionflags	@""
	.align	4
.nv.shared._Z19gemm_1D_BlockTilingIfLi32ELi32ELi2ELi16EEviiifPKT_S2_fPS0_:
	.zero		5120


//--------------------- .nv.shared.reserved.0     --------------------------
	.section	.nv.shared.reserved.0,"aw",@nobits
	.weak		__nv_reservedSMEM_offset_0_alias
	.size		__nv_reservedSMEM_offset_0_alias, 0, 64
	.other		__nv_reservedSMEM_offset_0_alias,@"STO_CUDA_RESERVED_SHARED STV_DEFAULT"
__nv_reservedSMEM_offset_0_alias:
	.zero		0
	.zero		64


//--------------------- .nv.constant0._Z19gemm_1D_BlockTilingIfLi32ELi32ELi2ELi16EEviiifPKT_S2_fPS0_ --------------------------
	.section	.nv.constant0._Z19gemm_1D_BlockTilingIfLi32ELi32ELi2ELi16EEviiifPKT_S2_fPS0_,"a",@progbits
	.sectionflags	@""
	.align	4
.nv.constant0._Z19gemm_1D_BlockTilingIfLi32ELi32ELi2ELi16EEviiifPKT_S2_fPS0_:
	.zero		944


//--------------------- SYMBOLS --------------------------

	.type		.nv.reservedSmem.offset0,@object
	.size		.nv.reservedSmem.offset0,0x4
	.type		.nv.reservedSmem.cap,@object
	.size		.nv.reservedSmem.cap,0x4
	.type		__assertfail,@function
